//
// Generated by NVIDIA NVVM Compiler
//
// Compiler Build ID: CL-36424714
// Cuda compilation tools, release 13.0, V13.0.88
// Based on NVVM 20.0.0
//

.version 9.0
.target sm_100
.address_size 64

	// .globl	_Z10qubit_gatePiPfS0_S0_S_S_S_
// _ZZ10qubit_gatePiPfS0_S0_S_S_S_E8a_shared has been demoted

.visible .entry _Z10qubit_gatePiPfS0_S0_S_S_S_(
	.param .u64 .ptr .align 1 _Z10qubit_gatePiPfS0_S0_S_S_S__param_0,
	.param .u64 .ptr .align 1 _Z10qubit_gatePiPfS0_S0_S_S_S__param_1,
	.param .u64 .ptr .align 1 _Z10qubit_gatePiPfS0_S0_S_S_S__param_2,
	.param .u64 .ptr .align 1 _Z10qubit_gatePiPfS0_S0_S_S_S__param_3,
	.param .u64 .ptr .align 1 _Z10qubit_gatePiPfS0_S0_S_S_S__param_4,
	.param .u64 .ptr .align 1 _Z10qubit_gatePiPfS0_S0_S_S_S__param_5,
	.param .u64 .ptr .align 1 _Z10qubit_gatePiPfS0_S0_S_S_S__param_6
)
{
	.reg .pred 	%p<10>;
	.reg .b32 	%r<281>;
	.reg .b32 	%f<65>;
	.reg .b64 	%rd<32>;
	// demoted variable
	.shared .align 4 .b8 _ZZ10qubit_gatePiPfS0_S0_S_S_S_E8a_shared[256];
	ld.param.u64 	%rd8, [_Z10qubit_gatePiPfS0_S0_S_S_S__param_0];
	ld.param.u64 	%rd9, [_Z10qubit_gatePiPfS0_S0_S_S_S__param_1];
	ld.param.u64 	%rd10, [_Z10qubit_gatePiPfS0_S0_S_S_S__param_2];
	ld.param.u64 	%rd11, [_Z10qubit_gatePiPfS0_S0_S_S_S__param_3];
	ld.param.u64 	%rd12, [_Z10qubit_gatePiPfS0_S0_S_S_S__param_5];
	ld.param.u64 	%rd13, [_Z10qubit_gatePiPfS0_S0_S_S_S__param_6];
	cvta.to.global.u64 	%rd1, %rd12;
	cvta.to.global.u64 	%rd14, %rd13;
	ld.global.u32 	%r1, [%rd14];
	setp.lt.s32 	%p1, %r1, 1;
	mov.b32 	%r280, 0;
	@%p1 bra 	$L__BB0_13;
	mov.u32 	%r2, %ctaid.x;
	and.b32  	%r3, %r1, 15;
	setp.lt.u32 	%p2, %r1, 16;
	mov.b32 	%r272, 0;
	mov.u32 	%r280, %r272;
	@%p2 bra 	$L__BB0_4;
	and.b32  	%r272, %r1, 2147483632;
	add.s64 	%rd30, %rd1, 32;
	mov.b32 	%r266, 0;
	mov.u32 	%r280, %r266;
$L__BB0_3:
	.pragma "nounroll";
	shr.u32 	%r36, %r2, %r266;
	and.b32  	%r37, %r36, 1;
	ld.global.u32 	%r38, [%rd30+-32];
	shl.b32 	%r39, %r37, %r38;
	or.b32  	%r40, %r39, %r280;
	add.s32 	%r41, %r266, 1;
	shr.u32 	%r42, %r2, %r41;
	and.b32  	%r43, %r42, 1;
	ld.global.u32 	%r44, [%rd30+-28];
	shl.b32 	%r45, %r43, %r44;
	or.b32  	%r46, %r45, %r40;
	add.s32 	%r47, %r266, 2;
	shr.u32 	%r48, %r2, %r47;
	and.b32  	%r49, %r48, 1;
	ld.global.u32 	%r50, [%rd30+-24];
	shl.b32 	%r51, %r49, %r50;
	or.b32  	%r52, %r51, %r46;
	add.s32 	%r53, %r266, 3;
	shr.u32 	%r54, %r2, %r53;
	and.b32  	%r55, %r54, 1;
	ld.global.u32 	%r56, [%rd30+-20];
	shl.b32 	%r57, %r55, %r56;
	or.b32  	%r58, %r57, %r52;
	add.s32 	%r59, %r266, 4;
	shr.u32 	%r60, %r2, %r59;
	and.b32  	%r61, %r60, 1;
	ld.global.u32 	%r62, [%rd30+-16];
	shl.b32 	%r63, %r61, %r62;
	or.b32  	%r64, %r63, %r58;
	add.s32 	%r65, %r266, 5;
	shr.u32 	%r66, %r2, %r65;
	and.b32  	%r67, %r66, 1;
	ld.global.u32 	%r68, [%rd30+-12];
	shl.b32 	%r69, %r67, %r68;
	or.b32  	%r70, %r69, %r64;
	add.s32 	%r71, %r266, 6;
	shr.u32 	%r72, %r2, %r71;
	and.b32  	%r73, %r72, 1;
	ld.global.u32 	%r74, [%rd30+-8];
	shl.b32 	%r75, %r73, %r74;
	or.b32  	%r76, %r75, %r70;
	add.s32 	%r77, %r266, 7;
	shr.u32 	%r78, %r2, %r77;
	and.b32  	%r79, %r78, 1;
	ld.global.u32 	%r80, [%rd30+-4];
	shl.b32 	%r81, %r79, %r80;
	or.b32  	%r82, %r81, %r76;
	add.s32 	%r83, %r266, 8;
	shr.u32 	%r84, %r2, %r83;
	and.b32  	%r85, %r84, 1;
	ld.global.u32 	%r86, [%rd30];
	shl.b32 	%r87, %r85, %r86;
	or.b32  	%r88, %r87, %r82;
	add.s32 	%r89, %r266, 9;
	shr.u32 	%r90, %r2, %r89;
	and.b32  	%r91, %r90, 1;
	ld.global.u32 	%r92, [%rd30+4];
	shl.b32 	%r93, %r91, %r92;
	or.b32  	%r94, %r93, %r88;
	add.s32 	%r95, %r266, 10;
	shr.u32 	%r96, %r2, %r95;
	and.b32  	%r97, %r96, 1;
	ld.global.u32 	%r98, [%rd30+8];
	shl.b32 	%r99, %r97, %r98;
	or.b32  	%r100, %r99, %r94;
	add.s32 	%r101, %r266, 11;
	shr.u32 	%r102, %r2, %r101;
	and.b32  	%r103, %r102, 1;
	ld.global.u32 	%r104, [%rd30+12];
	shl.b32 	%r105, %r103, %r104;
	or.b32  	%r106, %r105, %r100;
	add.s32 	%r107, %r266, 12;
	shr.u32 	%r108, %r2, %r107;
	and.b32  	%r109, %r108, 1;
	ld.global.u32 	%r110, [%rd30+16];
	shl.b32 	%r111, %r109, %r110;
	or.b32  	%r112, %r111, %r106;
	add.s32 	%r113, %r266, 13;
	shr.u32 	%r114, %r2, %r113;
	and.b32  	%r115, %r114, 1;
	ld.global.u32 	%r116, [%rd30+20];
	shl.b32 	%r117, %r115, %r116;
	or.b32  	%r118, %r117, %r112;
	add.s32 	%r119, %r266, 14;
	shr.u32 	%r120, %r2, %r119;
	and.b32  	%r121, %r120, 1;
	ld.global.u32 	%r122, [%rd30+24];
	shl.b32 	%r123, %r121, %r122;
	or.b32  	%r124, %r123, %r118;
	add.s32 	%r125, %r266, 15;
	shr.u32 	%r126, %r2, %r125;
	and.b32  	%r127, %r126, 1;
	ld.global.u32 	%r128, [%rd30+28];
	shl.b32 	%r129, %r127, %r128;
	or.b32  	%r280, %r129, %r124;
	add.s64 	%rd30, %rd30, 64;
	add.s32 	%r266, %r266, 16;
	setp.ne.s32 	%p3, %r266, %r272;
	@%p3 bra 	$L__BB0_3;
$L__BB0_4:
	setp.eq.s32 	%p4, %r3, 0;
	@%p4 bra 	$L__BB0_13;
	and.b32  	%r12, %r1, 7;
	setp.lt.u32 	%p5, %r3, 8;
	@%p5 bra 	$L__BB0_7;
	shr.u32 	%r131, %r2, %r272;
	and.b32  	%r132, %r131, 1;
	mul.wide.u32 	%rd15, %r272, 4;
	add.s64 	%rd16, %rd1, %rd15;
	ld.global.u32 	%r133, [%rd16];
	shl.b32 	%r134, %r132, %r133;
	add.s32 	%r135, %r272, 1;
	shr.u32 	%r136, %r2, %r135;
	and.b32  	%r137, %r136, 1;
	ld.global.u32 	%r138, [%rd16+4];
	shl.b32 	%r139, %r137, %r138;
	or.b32  	%r140, %r134, %r139;
	add.s32 	%r141, %r272, 2;
	shr.u32 	%r142, %r2, %r141;
	and.b32  	%r143, %r142, 1;
	ld.global.u32 	%r144, [%rd16+8];
	shl.b32 	%r145, %r143, %r144;
	or.b32  	%r146, %r140, %r145;
	add.s32 	%r147, %r272, 3;
	shr.u32 	%r148, %r2, %r147;
	and.b32  	%r149, %r148, 1;
	ld.global.u32 	%r150, [%rd16+12];
	shl.b32 	%r151, %r149, %r150;
	or.b32  	%r152, %r146, %r151;
	add.s32 	%r153, %r272, 4;
	shr.u32 	%r154, %r2, %r153;
	and.b32  	%r155, %r154, 1;
	ld.global.u32 	%r156, [%rd16+16];
	shl.b32 	%r157, %r155, %r156;
	or.b32  	%r158, %r152, %r157;
	add.s32 	%r159, %r272, 5;
	shr.u32 	%r160, %r2, %r159;
	and.b32  	%r161, %r160, 1;
	ld.global.u32 	%r162, [%rd16+20];
	shl.b32 	%r163, %r161, %r162;
	or.b32  	%r164, %r158, %r163;
	add.s32 	%r165, %r272, 6;
	shr.u32 	%r166, %r2, %r165;
	and.b32  	%r167, %r166, 1;
	ld.global.u32 	%r168, [%rd16+24];
	shl.b32 	%r169, %r167, %r168;
	or.b32  	%r170, %r164, %r169;
	add.s32 	%r171, %r272, 7;
	shr.u32 	%r172, %r2, %r171;
	and.b32  	%r173, %r172, 1;
	ld.global.u32 	%r174, [%rd16+28];
	shl.b32 	%r175, %r173, %r174;
	or.b32  	%r176, %r170, %r175;
	or.b32  	%r280, %r176, %r280;
	add.s32 	%r272, %r272, 8;
$L__BB0_7:
	setp.eq.s32 	%p6, %r12, 0;
	@%p6 bra 	$L__BB0_13;
	and.b32  	%r18, %r1, 3;
	setp.lt.u32 	%p7, %r12, 4;
	@%p7 bra 	$L__BB0_10;
	shr.u32 	%r178, %r2, %r272;
	and.b32  	%r179, %r178, 1;
	mul.wide.u32 	%rd17, %r272, 4;
	add.s64 	%rd18, %rd1, %rd17;
	ld.global.u32 	%r180, [%rd18];
	shl.b32 	%r181, %r179, %r180;
	add.s32 	%r182, %r272, 1;
	shr.u32 	%r183, %r2, %r182;
	and.b32  	%r184, %r183, 1;
	ld.global.u32 	%r185, [%rd18+4];
	shl.b32 	%r186, %r184, %r185;
	or.b32  	%r187, %r181, %r186;
	add.s32 	%r188, %r272, 2;
	shr.u32 	%r189, %r2, %r188;
	and.b32  	%r190, %r189, 1;
	ld.global.u32 	%r191, [%rd18+8];
	shl.b32 	%r192, %r190, %r191;
	or.b32  	%r193, %r187, %r192;
	add.s32 	%r194, %r272, 3;
	shr.u32 	%r195, %r2, %r194;
	and.b32  	%r196, %r195, 1;
	ld.global.u32 	%r197, [%rd18+12];
	shl.b32 	%r198, %r196, %r197;
	or.b32  	%r199, %r193, %r198;
	or.b32  	%r280, %r199, %r280;
	add.s32 	%r272, %r272, 4;
$L__BB0_10:
	setp.eq.s32 	%p8, %r18, 0;
	@%p8 bra 	$L__BB0_13;
	mul.wide.u32 	%rd19, %r272, 4;
	add.s64 	%rd31, %rd1, %rd19;
	neg.s32 	%r277, %r18;
$L__BB0_12:
	.pragma "nounroll";
	shr.u32 	%r200, %r2, %r272;
	and.b32  	%r201, %r200, 1;
	ld.global.u32 	%r202, [%rd31];
	shl.b32 	%r203, %r201, %r202;
	or.b32  	%r280, %r203, %r280;
	add.s32 	%r272, %r272, 1;
	add.s64 	%rd31, %rd31, 4;
	add.s32 	%r277, %r277, 1;
	setp.ne.s32 	%p9, %r277, 0;
	@%p9 bra 	$L__BB0_12;
$L__BB0_13:
	cvta.to.global.u64 	%rd20, %rd9;
	cvta.to.global.u64 	%rd21, %rd8;
	mov.u32 	%r204, %tid.x;
	shl.b32 	%r205, %r204, 1;
	and.b32  	%r206, %r204, 1;
	ld.global.u32 	%r207, [%rd21+4];
	shl.b32 	%r208, %r206, %r207;
	shr.u32 	%r209, %r204, 1;
	and.b32  	%r210, %r209, 1;
	ld.global.u32 	%r211, [%rd21+8];
	shl.b32 	%r212, %r210, %r211;
	or.b32  	%r213, %r212, %r208;
	shr.u32 	%r214, %r204, 2;
	and.b32  	%r215, %r214, 1;
	ld.global.u32 	%r216, [%rd21+12];
	shl.b32 	%r217, %r215, %r216;
	or.b32  	%r218, %r217, %r213;
	shr.u32 	%r219, %r204, 3;
	and.b32  	%r220, %r219, 1;
	ld.global.u32 	%r221, [%rd21+16];
	shl.b32 	%r222, %r220, %r221;
	or.b32  	%r223, %r222, %r218;
	shr.u32 	%r224, %r204, 4;
	and.b32  	%r225, %r224, 1;
	ld.global.u32 	%r226, [%rd21+20];
	shl.b32 	%r227, %r225, %r226;
	or.b32  	%r228, %r227, %r223;
	or.b32  	%r229, %r228, %r280;
	ld.global.u32 	%r230, [%rd21];
	mov.b32 	%r231, 1;
	shl.b32 	%r232, %r231, %r230;
	or.b32  	%r233, %r208, %r232;
	or.b32  	%r234, %r212, %r233;
	or.b32  	%r235, %r217, %r234;
	or.b32  	%r236, %r222, %r235;
	or.b32  	%r237, %r227, %r236;
	or.b32  	%r238, %r237, %r280;
	mul.wide.s32 	%rd22, %r229, 4;
	add.s64 	%rd23, %rd20, %rd22;
	ld.global.f32 	%f1, [%rd23];
	shl.b32 	%r239, %r204, 3;
	mov.u32 	%r240, _ZZ10qubit_gatePiPfS0_S0_S_S_S_E8a_shared;
	add.s32 	%r241, %r240, %r239;
	st.shared.f32 	[%r241], %f1;
	mul.wide.s32 	%rd24, %r238, 4;
	add.s64 	%rd25, %rd20, %rd24;
	ld.global.f32 	%f2, [%rd25];
	st.shared.f32 	[%r241+4], %f2;
	bar.sync 	0;
	cvta.to.global.u64 	%rd26, %rd10;
	ld.shared.f32 	%f3, [%r241];
	ld.global.f32 	%f4, [%rd26];
	ld.shared.f32 	%f5, [%r241+4];
	ld.global.f32 	%f6, [%rd26+4];
	mul.f32 	%f7, %f5, %f6;
	fma.rn.f32 	%f8, %f3, %f4, %f7;
	ld.global.f32 	%f9, [%rd26+8];
	ld.global.f32 	%f10, [%rd26+12];
	mul.f32 	%f11, %f5, %f10;
	fma.rn.f32 	%f12, %f3, %f9, %f11;
	bar.sync 	0;
	st.shared.f32 	[%r241], %f8;
	st.shared.f32 	[%r241+4], %f12;
	bar.sync 	0;
	and.b32  	%r242, %r205, 2044;
	or.b32  	%r243, %r206, %r242;
	shl.b32 	%r244, %r243, 2;
	add.s32 	%r245, %r240, %r244;
	ld.shared.f32 	%f13, [%r245];
	ld.global.f32 	%f14, [%rd26+16];
	ld.shared.f32 	%f15, [%r245+8];
	ld.global.f32 	%f16, [%rd26+20];
	mul.f32 	%f17, %f15, %f16;
	fma.rn.f32 	%f18, %f13, %f14, %f17;
	ld.global.f32 	%f19, [%rd26+24];
	ld.global.f32 	%f20, [%rd26+28];
	mul.f32 	%f21, %f15, %f20;
	fma.rn.f32 	%f22, %f13, %f19, %f21;
	bar.sync 	0;
	st.shared.f32 	[%r245], %f18;
	st.shared.f32 	[%r245+8], %f22;
	bar.sync 	0;
	and.b32  	%r246, %r204, 3;
	and.b32  	%r247, %r205, 2040;
	or.b32  	%r248, %r246, %r247;
	shl.b32 	%r249, %r248, 2;
	add.s32 	%r250, %r240, %r249;
	ld.shared.f32 	%f23, [%r250];
	ld.global.f32 	%f24, [%rd26+32];
	ld.shared.f32 	%f25, [%r250+16];
	ld.global.f32 	%f26, [%rd26+36];
	mul.f32 	%f27, %f25, %f26;
	fma.rn.f32 	%f28, %f23, %f24, %f27;
	ld.global.f32 	%f29, [%rd26+40];
	ld.global.f32 	%f30, [%rd26+44];
	mul.f32 	%f31, %f25, %f30;
	fma.rn.f32 	%f32, %f23, %f29, %f31;
	bar.sync 	0;
	st.shared.f32 	[%r250], %f28;
	st.shared.f32 	[%r250+16], %f32;
	bar.sync 	0;
	and.b32  	%r251, %r204, 7;
	and.b32  	%r252, %r205, 2032;
	or.b32  	%r253, %r251, %r252;
	shl.b32 	%r254, %r253, 2;
	add.s32 	%r255, %r240, %r254;
	ld.shared.f32 	%f33, [%r255];
	ld.global.f32 	%f34, [%rd26+48];
	ld.shared.f32 	%f35, [%r255+32];
	ld.global.f32 	%f36, [%rd26+52];
	mul.f32 	%f37, %f35, %f36;
	fma.rn.f32 	%f38, %f33, %f34, %f37;
	ld.global.f32 	%f39, [%rd26+56];
	ld.global.f32 	%f40, [%rd26+60];
	mul.f32 	%f41, %f35, %f40;
	fma.rn.f32 	%f42, %f33, %f39, %f41;
	bar.sync 	0;
	st.shared.f32 	[%r255], %f38;
	st.shared.f32 	[%r255+32], %f42;
	bar.sync 	0;
	and.b32  	%r256, %r204, 15;
	and.b32  	%r257, %r205, 2016;
	or.b32  	%r258, %r256, %r257;
	shl.b32 	%r259, %r258, 2;
	add.s32 	%r260, %r240, %r259;
	ld.shared.f32 	%f43, [%r260];
	ld.global.f32 	%f44, [%rd26+64];
	ld.shared.f32 	%f45, [%r260+64];
	ld.global.f32 	%f46, [%rd26+68];
	mul.f32 	%f47, %f45, %f46;
	fma.rn.f32 	%f48, %f43, %f44, %f47;
	ld.global.f32 	%f49, [%rd26+72];
	ld.global.f32 	%f50, [%rd26+76];
	mul.f32 	%f51, %f45, %f50;
	fma.rn.f32 	%f52, %f43, %f49, %f51;
	bar.sync 	0;
	st.shared.f32 	[%r260], %f48;
	st.shared.f32 	[%r260+64], %f52;
	bar.sync 	0;
	and.b32  	%r261, %r204, 31;
	and.b32  	%r262, %r205, 1984;
	or.b32  	%r263, %r261, %r262;
	shl.b32 	%r264, %r263, 2;
	add.s32 	%r265, %r240, %r264;
	ld.shared.f32 	%f53, [%r265];
	ld.global.f32 	%f54, [%rd26+80];
	ld.shared.f32 	%f55, [%r265+128];
	ld.global.f32 	%f56, [%rd26+84];
	mul.f32 	%f57, %f55, %f56;
	fma.rn.f32 	%f58, %f53, %f54, %f57;
	ld.global.f32 	%f59, [%rd26+88];
	ld.global.f32 	%f60, [%rd26+92];
	mul.f32 	%f61, %f55, %f60;
	fma.rn.f32 	%f62, %f53, %f59, %f61;
	bar.sync 	0;
	st.shared.f32 	[%r265], %f58;
	st.shared.f32 	[%r265+128], %f62;
	bar.sync 	0;
	cvta.to.global.u64 	%rd27, %rd11;
	ld.shared.f32 	%f63, [%r241];
	add.s64 	%rd28, %rd27, %rd22;
	st.global.f32 	[%rd28], %f63;
	ld.shared.f32 	%f64, [%r241+4];
	add.s64 	%rd29, %rd27, %rd24;
	st.global.f32 	[%rd29], %f64;
	ret;

}


// ===== COMPILED SASS (sm_100) =====

	.target	sm_100

	.elftype	@"ET_EXEC"


//--------------------- .note.nv.tkinfo           --------------------------
	.section	.note.nv.tkinfo,"",@"SHT_NOTE"
	.sectionflags	@"SHF_NOTE_NV_TKINFO"
	.tkinfo
        /*0018*/ 	.word	0x00000002
        /*0030*/ 	.string	""
        /*0030*/ 	.string	"ptxas"
        /*0030*/ 	.string	"Cuda compilation tools, release 13.0, V13.0.88"
        /*0030*/ 	.string	"Build cuda_13.0.r13.0/compiler.36424714_0"
        /*0030*/ 	.string	"-arch sm_100 -m 64 "



//--------------------- .note.nv.cuinfo           --------------------------
	.section	.note.nv.cuinfo,"",@"SHT_NOTE"
	.sectionflags	@"SHF_NOTE_NV_CUINFO"
        /*0018*/ 	.short	0x0002
        /*001a*/ 	.short	0x0064
        /*001c*/ 	.short	0x0082
	.zero		2


//--------------------- .nv.info                  --------------------------
	.section	.nv.info,"",@"SHT_CUDA_INFO"
	.align	4


	//----- nvinfo : EIATTR_REGCOUNT
	.align		4
        /*0000*/ 	.byte	0x04, 0x2f
        /*0002*/ 	.short	(.L_1 - .L_0)
	.align		4
.L_0:
        /*0004*/ 	.word	index@(_Z10qubit_gatePiPfS0_S0_S_S_S_)
        /*0008*/ 	.word	0x0000001e


	//----- nvinfo : EIATTR_FRAME_SIZE
	.align		4
.L_1:
        /*000c*/ 	.byte	0x04, 0x11
        /*000e*/ 	.short	(.L_3 - .L_2)
	.align		4
.L_2:
        /*0010*/ 	.word	index@(_Z10qubit_gatePiPfS0_S0_S_S_S_)
        /*0014*/ 	.word	0x00000000


	//----- nvinfo : EIATTR_MIN_STACK_SIZE
	.align		4
.L_3:
        /*0018*/ 	.byte	0x04, 0x12
        /*001a*/ 	.short	(.L_5 - .L_4)
	.align		4
.L_4:
        /*001c*/ 	.word	index@(_Z10qubit_gatePiPfS0_S0_S_S_S_)
        /*0020*/ 	.word	0x00000000
.L_5:


//--------------------- .nv.compat                --------------------------
	.section	.nv.compat,"",@"SHT_CUDA_COMPAT_INFO"
	.align	4
        /*0000*/ 	.byte	0x02, 0x09, 0x00, 0x00, 0x02, 0x02, 0x01, 0x00, 0x02, 0x05, 0x05, 0x00, 0x03, 0x07, 0x01, 0x01
        /*0010*/ 	.byte	0x02, 0x03, 0x00, 0x00, 0x02, 0x06, 0x01, 0x00, 0x04, 0x0b, 0x08, 0x00, 0x09, 0x00, 0x00, 0x00
        /*0020*/ 	.byte	0x00, 0x00, 0x00, 0x00


//--------------------- .nv.info._Z10qubit_gatePiPfS0_S0_S_S_S_ --------------------------
	.section	.nv.info._Z10qubit_gatePiPfS0_S0_S_S_S_,"",@"SHT_CUDA_INFO"
	.sectionflags	@""
	.align	4


	//----- nvinfo : EIATTR_CUDA_API_VERSION
	.align		4
        /*0000*/ 	.byte	0x04, 0x37
        /*0002*/ 	.short	(.L_7 - .L_6)
.L_6:
        /*0004*/ 	.word	0x00000082


	//----- nvinfo : EIATTR_KPARAM_INFO
	.align		4
.L_7:
        /*0008*/ 	.byte	0x04, 0x17
        /*000a*/ 	.short	(.L_9 - .L_8)
.L_8:
        /*000c*/ 	.word	0x00000000
        /*0010*/ 	.short	0x0006
        /*0012*/ 	.short	0x0030
        /*0014*/ 	.byte	0x00, 0xf5, 0x21, 0x00


	//----- nvinfo : EIATTR_KPARAM_INFO
	.align		4
.L_9:
        /*0018*/ 	.byte	0x04, 0x17
        /*001a*/ 	.short	(.L_11 - .L_10)
.L_10:
        /*001c*/ 	.word	0x00000000
        /*0020*/ 	.short	0x0005
        /*0022*/ 	.short	0x0028
        /*0024*/ 	.byte	0x00, 0xf5, 0x21, 0x00


	//----- nvinfo : EIATTR_KPARAM_INFO
	.align		4
.L_11:
        /*0028*/ 	.byte	0x04, 0x17
        /*002a*/ 	.short	(.L_13 - .L_12)
.L_12:
        /*002c*/ 	.word	0x00000000
        /*0030*/ 	.short	0x0004
        /*0032*/ 	.short	0x0020
        /*0034*/ 	.byte	0x00, 0xf5, 0x21, 0x00


	//----- nvinfo : EIATTR_KPARAM_INFO
	.align		4
.L_13:
        /*0038*/ 	.byte	0x04, 0x17
        /*003a*/ 	.short	(.L_15 - .L_14)
.L_14:
        /*003c*/ 	.word	0x00000000
        /*0040*/ 	.short	0x0003
        /*0042*/ 	.short	0x0018
        /*0044*/ 	.byte	0x00, 0xf5, 0x21, 0x00


	//----- nvinfo : EIATTR_KPARAM_INFO
	.align		4
.L_15:
        /*0048*/ 	.byte	0x04, 0x17
        /*004a*/ 	.short	(.L_17 - .L_16)
.L_16:
        /*004c*/ 	.word	0x00000000
        /*0050*/ 	.short	0x0002
        /*0052*/ 	.short	0x0010
        /*0054*/ 	.byte	0x00, 0xf5, 0x21, 0x00


	//----- nvinfo : EIATTR_KPARAM_INFO
	.align		4
.L_17:
        /*0058*/ 	.byte	0x04, 0x17
        /*005a*/ 	.short	(.L_19 - .L_18)
.L_18:
        /*005c*/ 	.word	0x00000000
        /*0060*/ 	.short	0x0001
        /*0062*/ 	.short	0x0008
        /*0064*/ 	.byte	0x00, 0xf5, 0x21, 0x00


	//----- nvinfo : EIATTR_KPARAM_INFO
	.align		4
.L_19:
        /*0068*/ 	.byte	0x04, 0x17
        /*006a*/ 	.short	(.L_21 - .L_20)
.L_20:
        /*006c*/ 	.word	0x00000000
        /*0070*/ 	.short	0x0000
        /*0072*/ 	.short	0x0000
        /*0074*/ 	.byte	0x00, 0xf5, 0x21, 0x00


	//----- nvinfo : EIATTR_SPARSE_MMA_MASK
	.align		4
.L_21:
        /*0078*/ 	.byte	0x03, 0x50
        /*007a*/ 	.short	0x0000


	//----- nvinfo : EIATTR_MAXREG_COUNT
	.align		4
        /*007c*/ 	.byte	0x03, 0x1b
        /*007e*/ 	.short	0x00ff


	//----- nvinfo : EIATTR_NUM_BARRIERS
	.align		4
        /*0080*/ 	.byte	0x02, 0x4c
        /*0082*/ 	.byte	0x01
	.zero		1


	//----- nvinfo : EIATTR_MERCURY_ISA_VERSION
	.align		4
        /*0084*/ 	.byte	0x03, 0x5f
        /*0086*/ 	.short	0x0101


	//----- nvinfo : EIATTR_VRC_CTA_INIT_COUNT
	.align		4
        /*0088*/ 	.byte	0x02, 0x4a
	.zero		1
	.zero		1


	//----- nvinfo : EIATTR_EXIT_INSTR_OFFSETS
	.align		4
        /*008c*/ 	.byte	0x04, 0x1c
        /*008e*/ 	.short	(.L_23 - .L_22)


	//   ....[0]....
.L_22:
        /*0090*/ 	.word	0x00001640


	//----- nvinfo : EIATTR_CBANK_PARAM_SIZE
	.align		4
.L_23:
        /*0094*/ 	.byte	0x03, 0x19
        /*0096*/ 	.short	0x0038


	//----- nvinfo : EIATTR_PARAM_CBANK
	.align		4
        /*0098*/ 	.byte	0x04, 0x0a
        /*009a*/ 	.short	(.L_25 - .L_24)
	.align		4
.L_24:
        /*009c*/ 	.word	index@(.nv.constant0._Z10qubit_gatePiPfS0_S0_S_S_S_)
        /*00a0*/ 	.short	0x0380
        /*00a2*/ 	.short	0x0038


	//----- nvinfo : EIATTR_SW_WAR
	.align		4
.L_25:
        /*00a4*/ 	.byte	0x04, 0x36
        /*00a6*/ 	.short	(.L_27 - .L_26)
.L_26:
        /*00a8*/ 	.word	0x00000008
.L_27:


//--------------------- .nv.callgraph             --------------------------
	.section	.nv.callgraph,"",@"SHT_CUDA_CALLGRAPH"
	.align	4
	.sectionentsize	8
	.align		4
        /*0000*/ 	.word	0x00000000
	.align		4
        /*0004*/ 	.word	0xffffffff
	.align		4
        /*0008*/ 	.word	0x00000000
	.align		4
        /*000c*/ 	.word	0xfffffffe
	.align		4
        /*0010*/ 	.word	0x00000000
	.align		4
        /*0014*/ 	.word	0xfffffffd
	.align		4
        /*0018*/ 	.word	0x00000000
	.align		4
        /*001c*/ 	.word	0xfffffffc


//--------------------- .text._Z10qubit_gatePiPfS0_S0_S_S_S_ --------------------------
	.section	.text._Z10qubit_gatePiPfS0_S0_S_S_S_,"ax",@progbits
	.align	128
        .global         _Z10qubit_gatePiPfS0_S0_S_S_S_
        .type           _Z10qubit_gatePiPfS0_S0_S_S_S_,@function
        .size           _Z10qubit_gatePiPfS0_S0_S_S_S_,(.L_x_7 - _Z10qubit_gatePiPfS0_S0_S_S_S_)
        .other          _Z10qubit_gatePiPfS0_S0_S_S_S_,@"STO_CUDA_ENTRY STV_DEFAULT"
_Z10qubit_gatePiPfS0_S0_S_S_S_:
.text._Z10qubit_gatePiPfS0_S0_S_S_S_:
[----:B------:R-:W-:Y:S08]  /*0000*/  LDC R1, c[0x0][0x37c] ;  /* 0x0000df00ff017b82 */ /* 0x000ff00000000800 */
[----:B------:R-:W0:Y:S01]  /*0010*/  LDC.64 R6, c[0x0][0x3b0] ;  /* 0x0000ec00ff067b82 */ /* 0x000e220000000a00 */
[----:B------:R-:W0:Y:S02]  /*0020*/  LDCU.64 UR6, c[0x0][0x358] ;  /* 0x00006b00ff0677ac */ /* 0x000e240008000a00 */
[----:B0-----:R-:W2:Y:S01]  /*0030*/  LDG.E R6, desc[UR6][R6.64] ;  /* 0x0000000606067981 */ /* 0x001ea2000c1e1900 */
[----:B------:R-:W-:Y:S01]  /*0040*/  IMAD.MOV.U32 R0, RZ, RZ, RZ ;  /* 0x000000ffff007224 */ /* 0x000fe200078e00ff */
[----:B--2---:R-:W-:-:S13]  /*0050*/  ISETP.GE.AND P0, PT, R6, 0x1, PT ;  /* 0x000000010600780c */ /* 0x004fda0003f06270 */
[----:B------:R-:W-:Y:S05]  /*0060*/  @!P0 BRA `(.L_x_0) ;  /* 0x0000000c00308947 */ /* 0x000fea0003800000 */
[----:B------:R-:W0:Y:S01]  /*0070*/  S2R R5, SR_CTAID.X ;  /* 0x0000000000057919 */ /* 0x000e220000002500 */
[C---:B------:R-:W-:Y:S01]  /*0080*/  ISETP.GE.U32.AND P1, PT, R6.reuse, 0x10, PT ;  /* 0x000000100600780c */ /* 0x040fe20003f26070 */
[----:B------:R-:W-:Y:S01]  /*0090*/  IMAD.MOV.U32 R4, RZ, RZ, RZ ;  /* 0x000000ffff047224 */ /* 0x000fe200078e00ff */
[----:B------:R-:W-:Y:S01]  /*00a0*/  LOP3.LUT R25, R6, 0xf, RZ, 0xc0, !PT ;  /* 0x0000000f06197812 */ /* 0x000fe200078ec0ff */
[----:B------:R-:W-:-:S03]  /*00b0*/  IMAD.MOV.U32 R0, RZ, RZ, RZ ;  /* 0x000000ffff007224 */ /* 0x000fc600078e00ff */
[----:B------:R-:W-:-:S07]  /*00c0*/  ISETP.NE.AND P0, PT, R25, RZ, PT ;  /* 0x000000ff1900720c */ /* 0x000fce0003f05270 */
[----:B------:R-:W-:Y:S06]  /*00d0*/  @!P1 BRA `(.L_x_1) ;  /* 0x0000000400909947 */ /* 0x000fec0003800000 */
[----:B------:R-:W1:Y:S01]  /*00e0*/  LDCU.64 UR4, c[0x0][0x3a8] ;  /* 0x00007500ff0477ac */ /* 0x000e620008000a00 */
[----:B------:R-:W-:Y:S01]  /*00f0*/  LOP3.LUT R4, R6, 0x7ffffff0, RZ, 0xc0, !PT ;  /* 0x7ffffff006047812 */ /* 0x000fe200078ec0ff */
[----:B------:R-:W-:Y:S02]  /*0100*/  IMAD.MOV.U32 R7, RZ, RZ, RZ ;  /* 0x000000ffff077224 */ /* 0x000fe400078e00ff */
[----:B------:R-:W-:Y:S01]  /*0110*/  IMAD.MOV.U32 R0, RZ, RZ, RZ ;  /* 0x000000ffff007224 */ /* 0x000fe200078e00ff */
[----:B-1----:R-:W-:-:S04]  /*0120*/  UIADD3 UR4, UP0, UPT, UR4, 0x20, URZ ;  /* 0x0000002004047890 */ /* 0x002fc8000ff1e0ff */
[----:B------:R-:W-:Y:S02]  /*0130*/  UIADD3.X UR5, UPT, UPT, URZ, UR5, URZ, UP0, !UPT ;  /* 0x00000005ff057290 */ /* 0x000fe400087fe4ff */
[----:B------:R-:W-:-:S04]  /*0140*/  IMAD.U32 R2, RZ, RZ, UR4 ;  /* 0x00000004ff027e24 */ /* 0x000fc8000f8e00ff */
[----:B------:R-:W-:-:S07]  /*0150*/  IMAD.U32 R3, RZ, RZ, UR5 ;  /* 0x00000005ff037e24 */ /* 0x000fce000f8e00ff */
.L_x_2:
[----:B------:R-:W2:Y:S04]  /*0160*/  LDG.E R24, desc[UR6][R2.64+-0x20] ;  /* 0xffffe00602187981 */ /* 0x000ea8000c1e1900 */
[----:B------:R-:W3:Y:S04]  /*0170*/  LDG.E R22, desc[UR6][R2.64+-0x1c] ;  /* 0xffffe40602167981 */ /* 0x000ee8000c1e1900 */
[----:B------:R-:W4:Y:S04]  /*0180*/  LDG.E R21, desc[UR6][R2.64+-0x18] ;  /* 0xffffe80602157981 */ /* 0x000f28000c1e1900 */
[----:B------:R-:W5:Y:S04]  /*0190*/  LDG.E R17, desc[UR6][R2.64+-0x14] ;  /* 0xffffec0602117981 */ /* 0x000f68000c1e1900 */
        /* <DEDUP_REMOVED lines=11> */
[----:B------:R1:W5:Y:S01]  /*0250*/  LDG.E R10, desc[UR6][R2.64+0x1c] ;  /* 0x00001c06020a7981 */ /* 0x000362000c1e1900 */
[----:B------:R-:W-:Y:S01]  /*0260*/  VIADD R26, R7, 0x1 ;  /* 0x00000001071a7836 */ /* 0x000fe20000000000 */
[----:B0-----:R-:W-:-:S04]  /*0270*/  SHF.R.U32.HI R23, RZ, R7, R5 ;  /* 0x00000007ff177219 */ /* 0x001fc80000011605 */
[----:B------:R-:W-:Y:S02]  /*0280*/  SHF.R.U32.HI R26, RZ, R26, R5 ;  /* 0x0000001aff1a7219 */ /* 0x000fe40000011605 */
[----:B------:R-:W-:Y:S02]  /*0290*/  LOP3.LUT R23, R23, 0x1, RZ, 0xc0, !PT ;  /* 0x0000000117177812 */ /* 0x000fe400078ec0ff */
[----:B------:R-:W-:Y:S01]  /*02a0*/  LOP3.LUT R27, R26, 0x1, RZ, 0xc0, !PT ;  /* 0x000000011a1b7812 */ /* 0x000fe200078ec0ff */
[----:B------:R-:W-:-:S05]  /*02b0*/  VIADD R26, R7, 0x4 ;  /* 0x00000004071a7836 */ /* 0x000fca0000000000 */
[----:B------:R-:W-:Y:S02]  /*02c0*/  SHF.R.U32.HI R26, RZ, R26, R5 ;  /* 0x0000001aff1a7219 */ /* 0x000fe40000011605 */
[----:B-1----:R-:W-:-:S05]  /*02d0*/  IADD3 R2, P2, PT, R2, 0x40, RZ ;  /* 0x0000004002027810 */ /* 0x002fca0007f5e0ff */
[----:B------:R-:W-:Y:S01]  /*02e0*/  IMAD.X R3, RZ, RZ, R3, P2 ;  /* 0x000000ffff037224 */ /* 0x000fe200010e0603 */
[----:B--2---:R-:W-:Y:S01]  /*02f0*/  SHF.L.U32 R23, R23, R24, RZ ;  /* 0x0000001817177219 */ /* 0x004fe200000006ff */
[----:B------:R-:W-:Y:S01]  /*0300*/  VIADD R24, R7, 0x2 ;  /* 0x0000000207187836 */ /* 0x000fe20000000000 */
[----:B---3--:R-:W-:-:S04]  /*0310*/  SHF.L.U32 R22, R27, R22, RZ ;  /* 0x000000161b167219 */ /* 0x008fc800000006ff */
[----:B------:R-:W-:Y:S02]  /*0320*/  SHF.R.U32.HI R24, RZ, R24, R5 ;  /* 0x00000018ff187219 */ /* 0x000fe40000011605 */
[----:B------:R-:W-:Y:S01]  /*0330*/  LOP3.LUT R0, R22, R23, R0, 0xfe, !PT ;  /* 0x0000001716007212 */ /* 0x000fe200078efe00 */
[----:B------:R-:W-:Y:S01]  /*0340*/  VIADD R22, R7, 0x3 ;  /* 0x0000000307167836 */ /* 0x000fe20000000000 */
[----:B------:R-:W-:-:S04]  /*0350*/  LOP3.LUT R24, R24, 0x1, RZ, 0xc0, !PT ;  /* 0x0000000118187812 */ /* 0x000fc800078ec0ff */
[--C-:B------:R-:W-:Y:S02]  /*0360*/  SHF.R.U32.HI R22, RZ, R22, R5.reuse ;  /* 0x00000016ff167219 */ /* 0x100fe40000011605 */
[----:B----4-:R-:W-:Y:S01]  /*0370*/  SHF.L.U32 R21, R24, R21, RZ ;  /* 0x0000001518157219 */ /* 0x010fe200000006ff */
[C---:B------:R-:W-:Y:S01]  /*0380*/  VIADD R24, R7.reuse, 0x5 ;  /* 0x0000000507187836 */ /* 0x040fe20000000000 */
[----:B------:R-:W-:Y:S02]  /*0390*/  LOP3.LUT R22, R22, 0x1, RZ, 0xc0, !PT ;  /* 0x0000000116167812 */ /* 0x000fe400078ec0ff */
[----:B------:R-:W-:Y:S02]  /*03a0*/  LOP3.LUT R23, R26, 0x1, RZ, 0xc0, !PT ;  /* 0x000000011a177812 */ /* 0x000fe400078ec0ff */
[----:B-----5:R-:W-:Y:S01]  /*03b0*/  SHF.L.U32 R17, R22, R17, RZ ;  /* 0x0000001116117219 */ /* 0x020fe200000006ff */
[----:B------:R-:W-:Y:S01]  /*03c0*/  VIADD R22, R7, 0x7 ;  /* 0x0000000707167836 */ /* 0x000fe20000000000 */
[----:B------:R-:W-:Y:S01]  /*03d0*/  SHF.L.U32 R23, R23, R20, RZ ;  /* 0x0000001417177219 */ /* 0x000fe200000006ff */
[----:B------:R-:W-:Y:S01]  /*03e0*/  VIADD R20, R7, 0x6 ;  /* 0x0000000607147836 */ /* 0x000fe20000000000 */
[----:B------:R-:W-:-:S02]  /*03f0*/  SHF.R.U32.HI R24, RZ, R24, R5 ;  /* 0x00000018ff187219 */ /* 0x000fc40000011605 */
[----:B------:R-:W-:Y:S02]  /*0400*/  LOP3.LUT R0, R17, R21, R0, 0xfe, !PT ;  /* 0x0000001511007212 */ /* 0x000fe400078efe00 */
[----:B------:R-:W-:Y:S02]  /*0410*/  LOP3.LUT R17, R24, 0x1, RZ, 0xc0, !PT ;  /* 0x0000000118117812 */ /* 0x000fe400078ec0ff */
[--C-:B------:R-:W-:Y:S02]  /*0420*/  SHF.R.U32.HI R20, RZ, R20, R5.reuse ;  /* 0x00000014ff147219 */ /* 0x100fe40000011605 */
[----:B------:R-:W-:Y:S01]  /*0430*/  SHF.R.U32.HI R22, RZ, R22, R5 ;  /* 0x00000016ff167219 */ /* 0x000fe20000011605 */
[----:B------:R-:W-:Y:S01]  /*0440*/  VIADD R24, R7, 0x9 ;  /* 0x0000000907187836 */ /* 0x000fe20000000000 */
[----:B------:R-:W-:Y:S02]  /*0450*/  SHF.L.U32 R17, R17, R18, RZ ;  /* 0x0000001211117219 */ /* 0x000fe400000006ff */
[----:B------:R-:W-:-:S02]  /*0460*/  LOP3.LUT R20, R20, 0x1, RZ, 0xc0, !PT ;  /* 0x0000000114147812 */ /* 0x000fc400078ec0ff */
[----:B------:R-:W-:Y:S01]  /*0470*/  LOP3.LUT R22, R22, 0x1, RZ, 0xc0, !PT ;  /* 0x0000000116167812 */ /* 0x000fe200078ec0ff */
[----:B------:R-:W-:Y:S01]  /*0480*/  VIADD R18, R7, 0x8 ;  /* 0x0000000807127836 */ /* 0x000fe20000000000 */
[----:B------:R-:W-:Y:S02]  /*0490*/  LOP3.LUT R0, R17, R23, R0, 0xfe, !PT ;  /* 0x0000001711007212 */ /* 0x000fe400078efe00 */
[----:B------:R-:W-:Y:S02]  /*04a0*/  SHF.L.U32 R13, R20, R13, RZ ;  /* 0x0000000d140d7219 */ /* 0x000fe400000006ff */
[----:B------:R-:W-:Y:S02]  /*04b0*/  SHF.L.U32 R19, R22, R19, RZ ;  /* 0x0000001316137219 */ /* 0x000fe400000006ff */
[----:B------:R-:W-:Y:S02]  /*04c0*/  SHF.R.U32.HI R24, RZ, R24, R5 ;  /* 0x00000018ff187219 */ /* 0x000fe40000011605 */
[----:B------:R-:W-:-:S02]  /*04d0*/  LOP3.LUT R0, R19, R13, R0, 0xfe, !PT ;  /* 0x0000000d13007212 */ /* 0x000fc400078efe00 */
[--C-:B------:R-:W-:Y:S02]  /*04e0*/  SHF.R.U32.HI R18, RZ, R18, R5.reuse ;  /* 0x00000012ff127219 */ /* 0x100fe40000011605 */
[----:B------:R-:W-:Y:S02]  /*04f0*/  LOP3.LUT R13, R24, 0x1, RZ, 0xc0, !PT ;  /* 0x00000001180d7812 */ /* 0x000fe400078ec0ff */
[----:B------:R-:W-:Y:S02]  /*0500*/  LOP3.LUT R17, R18, 0x1, RZ, 0xc0, !PT ;  /* 0x0000000112117812 */ /* 0x000fe400078ec0ff */
[----:B------:R-:W-:Y:S01]  /*0510*/  SHF.L.U32 R13, R13, R14, RZ ;  /* 0x0000000e0d0d7219 */ /* 0x000fe200000006ff */
[----:B------:R-:W-:Y:S01]  /*0520*/  VIADD R14, R7, 0xc ;  /* 0x0000000c070e7836 */ /* 0x000fe20000000000 */
[----:B------:R-:W-:Y:S01]  /*0530*/  SHF.L.U32 R17, R17, R16, RZ ;  /* 0x0000001011117219 */ /* 0x000fe200000006ff */
[C---:B------:R-:W-:Y:S02]  /*0540*/  VIADD R16, R7.reuse, 0xa ;  /* 0x0000000a07107836 */ /* 0x040fe40000000000 */
[----:B------:R-:W-:Y:S01]  /*0550*/  VIADD R18, R7, 0xb ;  /* 0x0000000b07127836 */ /* 0x000fe20000000000 */
[----:B------:R-:W-:-:S02]  /*0560*/  SHF.R.U32.HI R14, RZ, R14, R5 ;  /* 0x0000000eff0e7219 */ /* 0x000fc40000011605 */
[----:B------:R-:W-:Y:S02]  /*0570*/  LOP3.LUT R0, R13, R17, R0, 0xfe, !PT ;  /* 0x000000110d007212 */ /* 0x000fe400078efe00 */
[--C-:B------:R-:W-:Y:S02]  /*0580*/  SHF.R.U32.HI R16, RZ, R16, R5.reuse ;  /* 0x00000010ff107219 */ /* 0x100fe40000011605 */
[----:B------:R-:W-:Y:S02]  /*0590*/  SHF.R.U32.HI R18, RZ, R18, R5 ;  /* 0x00000012ff127219 */ /* 0x000fe40000011605 */
[----:B------:R-:W-:Y:S01]  /*05a0*/  LOP3.LUT R13, R14, 0x1, RZ, 0xc0, !PT ;  /* 0x000000010e0d7812 */ /* 0x000fe200078ec0ff */
[C---:B------:R-:W-:Y:S01]  /*05b0*/  VIADD R20, R7.reuse, 0xd ;  /* 0x0000000d07147836 */ /* 0x040fe20000000000 */
[----:B------:R-:W-:Y:S01]  /*05c0*/  LOP3.LUT R16, R16, 0x1, RZ, 0xc0, !PT ;  /* 0x0000000110107812 */ /* 0x000fe200078ec0ff */
[----:B------:R-:W-:Y:S01]  /*05d0*/  VIADD R14, R7, 0xf ;  /* 0x0000000f070e7836 */ /* 0x000fe20000000000 */
[----:B------:R-:W-:-:S02]  /*05e0*/  LOP3.LUT R18, R18, 0x1, RZ, 0xc0, !PT ;  /* 0x0000000112127812 */ /* 0x000fc400078ec0ff */
[----:B------:R-:W-:Y:S01]  /*05f0*/  SHF.L.U32 R13, R13, R12, RZ ;  /* 0x0000000c0d0d7219 */ /* 0x000fe200000006ff */
[C---:B------:R-:W-:Y:S02]  /*0600*/  VIADD R12, R7.reuse, 0xe ;  /* 0x0000000e070c7836 */ /* 0x040fe40000000000 */
[----:B------:R-:W-:Y:S01]  /*0610*/  VIADD R7, R7, 0x10 ;  /* 0x0000001007077836 */ /* 0x000fe20000000000 */
[----:B------:R-:W-:Y:S02]  /*0620*/  SHF.L.U32 R11, R16, R11, RZ ;  /* 0x0000000b100b7219 */ /* 0x000fe400000006ff */
[----:B------:R-:W-:Y:S02]  /*0630*/  SHF.L.U32 R15, R18, R15, RZ ;  /* 0x0000000f120f7219 */ /* 0x000fe400000006ff */
[----:B------:R-:W-:Y:S02]  /*0640*/  SHF.R.U32.HI R20, RZ, R20, R5 ;  /* 0x00000014ff147219 */ /* 0x000fe40000011605 */
[----:B------:R-:W-:-:S02]  /*0650*/  ISETP.NE.AND P1, PT, R7, R4, PT ;  /* 0x000000040700720c */ /* 0x000fc40003f25270 */
[----:B------:R-:W-:Y:S02]  /*0660*/  LOP3.LUT R0, R15, R11, R0, 0xfe, !PT ;  /* 0x0000000b0f007212 */ /* 0x000fe400078efe00 */
[----:B------:R-:W-:Y:S02]  /*0670*/  LOP3.LUT R11, R20, 0x1, RZ, 0xc0, !PT ;  /* 0x00000001140b7812 */ /* 0x000fe400078ec0ff */
[--C-:B------:R-:W-:Y:S02]  /*0680*/  SHF.R.U32.HI R12, RZ, R12, R5.reuse ;  /* 0x0000000cff0c7219 */ /* 0x100fe40000011605 */
[----:B------:R-:W-:Y:S02]  /*0690*/  SHF.R.U32.HI R14, RZ, R14, R5 ;  /* 0x0000000eff0e7219 */ /* 0x000fe40000011605 */
[----:B------:R-:W-:Y:S02]  /*06a0*/  SHF.L.U32 R8, R11, R8, RZ ;  /* 0x000000080b087219 */ /* 0x000fe400000006ff */
[----:B------:R-:W-:-:S02]  /*06b0*/  LOP3.LUT R12, R12, 0x1, RZ, 0xc0, !PT ;  /* 0x000000010c0c7812 */ /* 0x000fc400078ec0ff */
[----:B------:R-:W-:Y:S02]  /*06c0*/  LOP3.LUT R11, R14, 0x1, RZ, 0xc0, !PT ;  /* 0x000000010e0b7812 */ /* 0x000fe400078ec0ff */
[----:B------:R-:W-:Y:S02]  /*06d0*/  LOP3.LUT R0, R8, R13, R0, 0xfe, !PT ;  /* 0x0000000d08007212 */ /* 0x000fe400078efe00 */
[----:B------:R-:W-:Y:S02]  /*06e0*/  SHF.L.U32 R9, R12, R9, RZ ;  /* 0x000000090c097219 */ /* 0x000fe400000006ff */
[----:B------:R-:W-:-:S04]  /*06f0*/  SHF.L.U32 R10, R11, R10, RZ ;  /* 0x0000000a0b0a7219 */ /* 0x000fc800000006ff */
[----:B------:R-:W-:Y:S01]  /*0700*/  LOP3.LUT R0, R10, R9, R0, 0xfe, !PT ;  /* 0x000000090a007212 */ /* 0x000fe200078efe00 */
[----:B------:R-:W-:Y:S06]  /*0710*/  @P1 BRA `(.L_x_2) ;  /* 0xfffffff800901947 */ /* 0x000fec000383ffff */
.L_x_1:
[----:B------:R-:W-:Y:S05]  /*0720*/  @!P0 BRA `(.L_x_0) ;  /* 0x0000000400808947 */ /* 0x000fea0003800000 */
[----:B------:R-:W-:Y:S02]  /*0730*/  ISETP.GE.U32.AND P0, PT, R25, 0x8, PT ;  /* 0x000000081900780c */ /* 0x000fe40003f06070 */
[----:B------:R-:W-:-:S04]  /*0740*/  LOP3.LUT R18, R6, 0x7, RZ, 0xc0, !PT ;  /* 0x0000000706127812 */ /* 0x000fc800078ec0ff */
[----:B------:R-:W-:-:S07]  /*0750*/  ISETP.NE.AND P1, PT, R18, RZ, PT ;  /* 0x000000ff1200720c */ /* 0x000fce0003f25270 */
[----:B------:R-:W-:Y:S06]  /*0760*/  @!P0 BRA `(.L_x_3) ;  /* 0x0000000000b88947 */ /* 0x000fec0003800000 */
[----:B------:R-:W1:Y:S02]  /*0770*/  LDC.64 R10, c[0x0][0x3a8] ;  /* 0x0000ea00ff0a7b82 */ /* 0x000e640000000a00 */
[----:B-1----:R-:W-:-:S05]  /*0780*/  IMAD.WIDE.U32 R10, R4, 0x4, R10 ;  /* 0x00000004040a7825 */ /* 0x002fca00078e000a */
[----:B------:R-:W2:Y:S04]  /*0790*/  LDG.E R15, desc[UR6][R10.64+0x4] ;  /* 0x000004060a0f7981 */ /* 0x000ea8000c1e1900 */
[----:B------:R-:W3:Y:S04]  /*07a0*/  LDG.E R8, desc[UR6][R10.64+0xc] ;  /* 0x00000c060a087981 */ /* 0x000ee8000c1e1900 */
[----:B------:R-:W4:Y:S04]  /*07b0*/  LDG.E R13, desc[UR6][R10.64] ;  /* 0x000000060a0d7981 */ /* 0x000f28000c1e1900 */
[----:B------:R-:W5:Y:S04]  /*07c0*/  LDG.E R17, desc[UR6][R10.64+0x8] ;  /* 0x000008060a117981 */ /* 0x000f68000c1e1900 */
[----:B------:R-:W5:Y:S04]  /*07d0*/  LDG.E R2, desc[UR6][R10.64+0x10] ;  /* 0x000010060a027981 */ /* 0x000f68000c1e1900 */
[----:B------:R-:W5:Y:S04]  /*07e0*/  LDG.E R3, desc[UR6][R10.64+0x14] ;  /* 0x000014060a037981 */ /* 0x000f68000c1e1900 */
[----:B------:R-:W5:Y:S04]  /*07f0*/  LDG.E R7, desc[UR6][R10.64+0x18] ;  /* 0x000018060a077981 */ /* 0x000f68000c1e1900 */
[----:B------:R1:W5:Y:S01]  /*0800*/  LDG.E R9, desc[UR6][R10.64+0x1c] ;  /* 0x00001c060a097981 */ /* 0x000362000c1e1900 */
[----:B------:R-:W-:-:S02]  /*0810*/  VIADD R14, R4, 0x1 ;  /* 0x00000001040e7836 */ /* 0x000fc40000000000 */
[C---:B------:R-:W-:Y:S02]  /*0820*/  VIADD R20, R4.reuse, 0x3 ;  /* 0x0000000304147836 */ /* 0x040fe40000000000 */
[C---:B------:R-:W-:Y:S01]  /*0830*/  VIADD R16, R4.reuse, 0x2 ;  /* 0x0000000204107836 */ /* 0x040fe20000000000 */
[--C-:B0-----:R-:W-:Y:S02]  /*0840*/  SHF.R.U32.HI R14, RZ, R14, R5.reuse ;  /* 0x0000000eff0e7219 */ /* 0x101fe40000011605 */
[--C-:B------:R-:W-:Y:S02]  /*0850*/  SHF.R.U32.HI R20, RZ, R20, R5.reuse ;  /* 0x00000014ff147219 */ /* 0x100fe40000011605 */
[----:B------:R-:W-:Y:S01]  /*0860*/  SHF.R.U32.HI R12, RZ, R4, R5 ;  /* 0x00000004ff0c7219 */ /* 0x000fe20000011605 */
[----:B-1----:R-:W-:Y:S01]  /*0870*/  VIADD R10, R4, 0x4 ;  /* 0x00000004040a7836 */ /* 0x002fe20000000000 */
[----:B------:R-:W-:Y:S02]  /*0880*/  LOP3.LUT R14, R14, 0x1, RZ, 0xc0, !PT ;  /* 0x000000010e0e7812 */ /* 0x000fe400078ec0ff */
[----:B------:R-:W-:-:S02]  /*0890*/  LOP3.LUT R11, R20, 0x1, RZ, 0xc0, !PT ;  /* 0x00000001140b7812 */ /* 0x000fc400078ec0ff */
[--C-:B------:R-:W-:Y:S02]  /*08a0*/  SHF.R.U32.HI R16, RZ, R16, R5.reuse ;  /* 0x00000010ff107219 */ /* 0x100fe40000011605 */
[----:B------:R-:W-:Y:S02]  /*08b0*/  LOP3.LUT R12, R12, 0x1, RZ, 0xc0, !PT ;  /* 0x000000010c0c7812 */ /* 0x000fe400078ec0ff */
[----:B------:R-:W-:Y:S02]  /*08c0*/  SHF.R.U32.HI R10, RZ, R10, R5 ;  /* 0x0000000aff0a7219 */ /* 0x000fe40000011605 */
[----:B------:R-:W-:Y:S02]  /*08d0*/  LOP3.LUT R16, R16, 0x1, RZ, 0xc0, !PT ;  /* 0x0000000110107812 */ /* 0x000fe400078ec0ff */
[----:B--2---:R-:W-:Y:S01]  /*08e0*/  SHF.L.U32 R15, R14, R15, RZ ;  /* 0x0000000f0e0f7219 */ /* 0x004fe200000006ff */
[C---:B------:R-:W-:Y:S01]  /*08f0*/  VIADD R14, R4.reuse, 0x5 ;  /* 0x00000005040e7836 */ /* 0x040fe20000000000 */
[----:B---3--:R-:W-:Y:S01]  /*0900*/  SHF.L.U32 R11, R11, R8, RZ ;  /* 0x000000080b0b7219 */ /* 0x008fe200000006ff */
[----:B------:R-:W-:Y:S01]  /*0910*/  VIADD R8, R4, 0x6 ;  /* 0x0000000604087836 */ /* 0x000fe20000000000 */
[----:B----4-:R-:W-:-:S02]  /*0920*/  SHF.L.U32 R12, R12, R13, RZ ;  /* 0x0000000d0c0c7219 */ /* 0x010fc400000006ff */
[----:B------:R-:W-:Y:S01]  /*0930*/  LOP3.LUT R13, R10, 0x1, RZ, 0xc0, !PT ;  /* 0x000000010a0d7812 */ /* 0x000fe200078ec0ff */
[----:B------:R-:W-:Y:S01]  /*0940*/  VIADD R10, R4, 0x7 ;  /* 0x00000007040a7836 */ /* 0x000fe20000000000 */
[----:B-----5:R-:W-:Y:S02]  /*0950*/  SHF.L.U32 R16, R16, R17, RZ ;  /* 0x0000001110107219 */ /* 0x020fe400000006ff */
[--C-:B------:R-:W-:Y:S02]  /*0960*/  SHF.R.U32.HI R14, RZ, R14, R5.reuse ;  /* 0x0000000eff0e7219 */ /* 0x100fe40000011605 */
[----:B------:R-:W-:Y:S02]  /*0970*/  SHF.R.U32.HI R8, RZ, R8, R5 ;  /* 0x00000008ff087219 */ /* 0x000fe40000011605 */
[----:B------:R-:W-:Y:S02]  /*0980*/  LOP3.LUT R12, R16, R12, R15, 0xfe, !PT ;  /* 0x0000000c100c7212 */ /* 0x000fe400078efe0f */
[----:B------:R-:W-:-:S02]  /*0990*/  SHF.L.U32 R2, R13, R2, RZ ;  /* 0x000000020d027219 */ /* 0x000fc400000006ff */
[----:B------:R-:W-:Y:S02]  /*09a0*/  LOP3.LUT R14, R14, 0x1, RZ, 0xc0, !PT ;  /* 0x000000010e0e7812 */ /* 0x000fe400078ec0ff */
[----:B------:R-:W-:Y:S02]  /*09b0*/  SHF.R.U32.HI R10, RZ, R10, R5 ;  /* 0x0000000aff0a7219 */ /* 0x000fe40000011605 */
[----:B------:R-:W-:Y:S02]  /*09c0*/  LOP3.LUT R8, R8, 0x1, RZ, 0xc0, !PT ;  /* 0x0000000108087812 */ /* 0x000fe400078ec0ff */
[----:B------:R-:W-:Y:S02]  /*09d0*/  LOP3.LUT R2, R2, R12, R11, 0xfe, !PT ;  /* 0x0000000c02027212 */ /* 0x000fe400078efe0b */
[----:B------:R-:W-:Y:S02]  /*09e0*/  SHF.L.U32 R3, R14, R3, RZ ;  /* 0x000000030e037219 */ /* 0x000fe400000006ff */
[----:B------:R-:W-:-:S02]  /*09f0*/  LOP3.LUT R10, R10, 0x1, RZ, 0xc0, !PT ;  /* 0x000000010a0a7812 */ /* 0x000fc400078ec0ff */
[----:B------:R-:W-:Y:S02]  /*0a00*/  SHF.L.U32 R7, R8, R7, RZ ;  /* 0x0000000708077219 */ /* 0x000fe400000006ff */
[----:B------:R-:W-:Y:S02]  /*0a10*/  SHF.L.U32 R9, R10, R9, RZ ;  /* 0x000000090a097219 */ /* 0x000fe400000006ff */
[----:B------:R-:W-:Y:S01]  /*0a20*/  LOP3.LUT R3, R7, R2, R3, 0xfe, !PT ;  /* 0x0000000207037212 */ /* 0x000fe200078efe03 */
[----:B------:R-:W-:-:S03]  /*0a30*/  VIADD R4, R4, 0x8 ;  /* 0x0000000804047836 */ /* 0x000fc60000000000 */
[----:B------:R-:W-:-:S07]  /*0a40*/  LOP3.LUT R0, R0, R3, R9, 0xfe, !PT ;  /* 0x0000000300007212 */ /* 0x000fce00078efe09 */
.L_x_3:
        /* <DEDUP_REMOVED lines=10> */
[----:B------:R-:W5:Y:S01]  /*0af0*/  LDG.E R13, desc[UR6][R2.64+0xc] ;  /* 0x00000c06020d7981 */ /* 0x000f62000c1e1900 */
[C---:B------:R-:W-:Y:S01]  /*0b00*/  VIADD R10, R4.reuse, 0x1 ;  /* 0x00000001040a7836 */ /* 0x040fe20000000000 */
[----:B0-----:R-:W-:Y:S01]  /*0b10*/  SHF.R.U32.HI R7, RZ, R4, R5 ;  /* 0x00000004ff077219 */ /* 0x001fe20000011605 */
[----:B------:R-:W-:-:S02]  /*0b20*/  VIADD R12, R4, 0x2 ;  /* 0x00000002040c7836 */ /* 0x000fc40000000000 */
[C---:B------:R-:W-:Y:S01]  /*0b30*/  VIADD R14, R4.reuse, 0x3 ;  /* 0x00000003040e7836 */ /* 0x040fe20000000000 */
[--C-:B------:R-:W-:Y:S01]  /*0b40*/  SHF.R.U32.HI R10, RZ, R10, R5.reuse ;  /* 0x0000000aff0a7219 */ /* 0x100fe20000011605 */
[----:B------:R-:W-:Y:S01]  /*0b50*/  VIADD R4, R4, 0x4 ;  /* 0x0000000404047836 */ /* 0x000fe20000000000 */
[--C-:B------:R-:W-:Y:S02]  /*0b60*/  SHF.R.U32.HI R12, RZ, R12, R5.reuse ;  /* 0x0000000cff0c7219 */ /* 0x100fe40000011605 */
[----:B------:R-:W-:Y:S02]  /*0b70*/  LOP3.LUT R7, R7, 0x1, RZ, 0xc0, !PT ;  /* 0x0000000107077812 */ /* 0x000fe400078ec0ff */
[----:B------:R-:W-:Y:S02]  /*0b80*/  LOP3.LUT R10, R10, 0x1, RZ, 0xc0, !PT ;  /* 0x000000010a0a7812 */ /* 0x000fe400078ec0ff */
[----:B------:R-:W-:Y:S02]  /*0b90*/  SHF.R.U32.HI R14, RZ, R14, R5 ;  /* 0x0000000eff0e7219 */ /* 0x000fe40000011605 */
[----:B------:R-:W-:-:S02]  /*0ba0*/  LOP3.LUT R12, R12, 0x1, RZ, 0xc0, !PT ;  /* 0x000000010c0c7812 */ /* 0x000fc400078ec0ff */
[----:B------:R-:W-:Y:S02]  /*0bb0*/  LOP3.LUT R14, R14, 0x1, RZ, 0xc0, !PT ;  /* 0x000000010e0e7812 */ /* 0x000fe400078ec0ff */
[----:B--2---:R-:W-:Y:S02]  /*0bc0*/  SHF.L.U32 R7, R7, R8, RZ ;  /* 0x0000000807077219 */ /* 0x004fe400000006ff */
[----:B---3--:R-:W-:Y:S02]  /*0bd0*/  SHF.L.U32 R10, R10, R9, RZ ;  /* 0x000000090a0a7219 */ /* 0x008fe400000006ff */
[----:B----4-:R-:W-:Y:S02]  /*0be0*/  SHF.L.U32 R11, R12, R11, RZ ;  /* 0x0000000b0c0b7219 */ /* 0x010fe400000006ff */
[----:B-----5:R-:W-:Y:S02]  /*0bf0*/  SHF.L.U32 R13, R14, R13, RZ ;  /* 0x0000000d0e0d7219 */ /* 0x020fe400000006ff */
[----:B------:R-:W-:-:S04]  /*0c00*/  LOP3.LUT R7, R11, R7, R10, 0xfe, !PT ;  /* 0x000000070b077212 */ /* 0x000fc800078efe0a */
[----:B------:R-:W-:-:S07]  /*0c10*/  LOP3.LUT R0, R0, R7, R13, 0xfe, !PT ;  /* 0x0000000700007212 */ /* 0x000fce00078efe0d */
.L_x_4:
[----:B------:R-:W-:Y:S05]  /*0c20*/  @!P1 BRA `(.L_x_0) ;  /* 0x0000000000409947 */ /* 0x000fea0003800000 */
[----:B------:R-:W1:Y:S01]  /*0c30*/  LDC.64 R2, c[0x0][0x3a8] ;  /* 0x0000ea00ff027b82 */ /* 0x000e620000000a00 */
[----:B------:R-:W-:Y:S02]  /*0c40*/  IMAD.MOV R6, RZ, RZ, -R6 ;  /* 0x000000ffff067224 */ /* 0x000fe400078e0a06 */
[----:B-1----:R-:W-:-:S04]  /*0c50*/  IMAD.WIDE.U32 R2, R4, 0x4, R2 ;  /* 0x0000000404027825 */ /* 0x002fc800078e0002 */
[----:B------:R-:W-:-:S07]  /*0c60*/  IMAD.MOV.U32 R8, RZ, RZ, R2 ;  /* 0x000000ffff087224 */ /* 0x000fce00078e0002 */
.L_x_5:
[----:B------:R-:W-:-:S06]  /*0c70*/  IMAD.MOV.U32 R2, RZ, RZ, R8 ;  /* 0x000000ffff027224 */ /* 0x000fcc00078e0008 */
[----:B------:R1:W2:Y:S01]  /*0c80*/  LDG.E R2, desc[UR6][R2.64] ;  /* 0x0000000602027981 */ /* 0x0002a2000c1e1900 */
[----:B------:R-:W-:Y:S01]  /*0c90*/  VIADD R6, R6, 0x1 ;  /* 0x0000000106067836 */ /* 0x000fe20000000000 */
[----:B0-----:R-:W-:Y:S01]  /*0ca0*/  SHF.R.U32.HI R7, RZ, R4, R5 ;  /* 0x00000004ff077219 */ /* 0x001fe20000011605 */
[----:B------:R-:W-:Y:S01]  /*0cb0*/  VIADD R4, R4, 0x1 ;  /* 0x0000000104047836 */ /* 0x000fe20000000000 */
[----:B------:R-:W-:Y:S02]  /*0cc0*/  IADD3 R8, P1, PT, R8, 0x4, RZ ;  /* 0x0000000408087810 */ /* 0x000fe40007f3e0ff */
[----:B------:R-:W-:Y:S02]  /*0cd0*/  ISETP.NE.AND P0, PT, R6, RZ, PT ;  /* 0x000000ff0600720c */ /* 0x000fe40003f05270 */
[----:B------:R-:W-:Y:S01]  /*0ce0*/  LOP3.LUT R7, R7, 0x1, RZ, 0xc0, !PT ;  /* 0x0000000107077812 */ /* 0x000fe200078ec0ff */
[----:B-1----:R-:W-:-:S03]  /*0cf0*/  IMAD.X R3, RZ, RZ, R3, P1 ;  /* 0x000000ffff037224 */ /* 0x002fc600008e0603 */
[----:B--2---:R-:W-:-:S04]  /*0d00*/  SHF.L.U32 R7, R7, R2, RZ ;  /* 0x0000000207077219 */ /* 0x004fc800000006ff */
[----:B------:R-:W-:-:S03]  /*0d10*/  LOP3.LUT R0, R7, R0, RZ, 0xfc, !PT ;  /* 0x0000000007007212 */ /* 0x000fc600078efcff */
[----:B------:R-:W-:Y:S05]  /*0d20*/  @P0 BRA `(.L_x_5) ;  /* 0xfffffffc00d00947 */ /* 0x000fea000383ffff */
.L_x_0:
[----:B------:R-:W1:Y:S02]  /*0d30*/  LDC.64 R6, c[0x0][0x380] ;  /* 0x0000e000ff067b82 */ /* 0x000e640000000a00 */
[----:B-1----:R-:W2:Y:S04]  /*0d40*/  LDG.E R3, desc[UR6][R6.64+0x8] ;  /* 0x0000080606037981 */ /* 0x002ea8000c1e1900 */
[----:B------:R-:W3:Y:S04]  /*0d50*/  LDG.E R10, desc[UR6][R6.64+0xc] ;  /* 0x00000c06060a7981 */ /* 0x000ee8000c1e1900 */
[----:B------:R-:W4:Y:S04]  /*0d60*/  LDG.E R8, desc[UR6][R6.64+0x4] ;  /* 0x0000040606087981 */ /* 0x000f28000c1e1900 */
[----:B------:R-:W5:Y:S04]  /*0d70*/  LDG.E R15, desc[UR6][R6.64] ;  /* 0x00000006060f7981 */ /* 0x000f68000c1e1900 */
[----:B------:R-:W5:Y:S04]  /*0d80*/  LDG.E R12, desc[UR6][R6.64+0x10] ;  /* 0x00001006060c7981 */ /* 0x000f68000c1e1900 */
[----:B------:R1:W5:Y:S01]  /*0d90*/  LDG.E R14, desc[UR6][R6.64+0x14] ;  /* 0x00001406060e7981 */ /* 0x000362000c1e1900 */
[----:B------:R-:W0:Y:S01]  /*0da0*/  S2R R4, SR_TID.X ;  /* 0x0000000000047919 */ /* 0x000e220000002100 */
[----:B-1----:R-:W-:Y:S01]  /*0db0*/  IMAD.MOV.U32 R6, RZ, RZ, 0x1 ;  /* 0x00000001ff067424 */ /* 0x002fe200078e00ff */
[----:B0-----:R-:W-:-:S02]  /*0dc0*/  SHF.R.U32.HI R2, RZ, 0x1, R4 ;  /* 0x00000001ff027819 */ /* 0x001fc40000011604 */
[--C-:B------:R-:W-:Y:S02]  /*0dd0*/  SHF.R.U32.HI R5, RZ, 0x2, R4.reuse ;  /* 0x00000002ff057819 */ /* 0x100fe40000011604 */
[----:B------:R-:W-:Y:S02]  /*0de0*/  LOP3.LUT R2, R2, 0x1, RZ, 0xc0, !PT ;  /* 0x0000000102027812 */ /* 0x000fe400078ec0ff */
[----:B------:R-:W-:Y:S02]  /*0df0*/  LOP3.LUT R5, R5, 0x1, RZ, 0xc0, !PT ;  /* 0x0000000105057812 */ /* 0x000fe400078ec0ff */
[--C-:B------:R-:W-:Y:S02]  /*0e00*/  SHF.R.U32.HI R11, RZ, 0x3, R4.reuse ;  /* 0x00000003ff0b7819 */ /* 0x100fe40000011604 */
[----:B------:R-:W-:Y:S02]  /*0e10*/  SHF.R.U32.HI R13, RZ, 0x4, R4 ;  /* 0x00000004ff0d7819 */ /* 0x000fe40000011604 */
[----:B------:R-:W-:-:S02]  /*0e20*/  LOP3.LUT R11, R11, 0x1, RZ, 0xc0, !PT ;  /* 0x000000010b0b7812 */ /* 0x000fc400078ec0ff */
[----:B------:R-:W-:Y:S02]  /*0e30*/  LOP3.LUT R13, R13, 0x1, RZ, 0xc0, !PT ;  /* 0x000000010d0d7812 */ /* 0x000fe400078ec0ff */
[----:B--2---:R-:W-:Y:S02]  /*0e40*/  SHF.L.U32 R9, R2, R3, RZ ;  /* 0x0000000302097219 */ /* 0x004fe400000006ff */
[----:B------:R-:W0:Y:S01]  /*0e50*/  LDC.64 R2, c[0x0][0x388] ;  /* 0x0000e200ff027b82 */ /* 0x000e220000000a00 */
[----:B---3--:R-:W-:Y:S02]  /*0e60*/  SHF.L.U32 R10, R5, R10, RZ ;  /* 0x0000000a050a7219 */ /* 0x008fe400000006ff */
[----:B------:R-:W-:-:S04]  /*0e70*/  LOP3.LUT R5, R4, 0x1, RZ, 0xc0, !PT ;  /* 0x0000000104057812 */ /* 0x000fc800078ec0ff */
[----:B----4-:R-:W-:Y:S02]  /*0e80*/  SHF.L.U32 R8, R5, R8, RZ ;  /* 0x0000000805087219 */ /* 0x010fe400000006ff */
[----:B-----5:R-:W-:Y:S02]  /*0e90*/  SHF.L.U32 R15, R6, R15, RZ ;  /* 0x0000000f060f7219 */ /* 0x020fe400000006ff */
[----:B------:R-:W-:Y:S02]  /*0ea0*/  LOP3.LUT R6, R10, R9, R8, 0xfe, !PT ;  /* 0x000000090a067212 */ /* 0x000fe400078efe08 */
[----:B------:R-:W-:Y:S02]  /*0eb0*/  SHF.L.U32 R11, R11, R12, RZ ;  /* 0x0000000c0b0b7219 */ /* 0x000fe400000006ff */
[----:B------:R-:W-:Y:S02]  /*0ec0*/  LOP3.LUT R15, R9, R8, R15, 0xfe, !PT ;  /* 0x00000008090f7212 */ /* 0x000fe400078efe0f */
[----:B------:R-:W-:-:S02]  /*0ed0*/  SHF.L.U32 R13, R13, R14, RZ ;  /* 0x0000000e0d0d7219 */ /* 0x000fc400000006ff */
[----:B------:R-:W-:Y:S02]  /*0ee0*/  LOP3.LUT R9, R11, R10, R15, 0xfe, !PT ;  /* 0x0000000a0b097212 */ /* 0x000fe400078efe0f */
[----:B------:R-:W-:Y:S02]  /*0ef0*/  LOP3.LUT R7, R13, R11, R6, 0xfe, !PT ;  /* 0x0000000b0d077212 */ /* 0x000fe400078efe06 */
[----:B------:R-:W-:Y:S02]  /*0f00*/  LOP3.LUT R9, R0, R13, R9, 0xfe, !PT ;  /* 0x0000000d00097212 */ /* 0x000fe400078efe09 */
[----:B------:R-:W-:-:S03]  /*0f10*/  LOP3.LUT R7, R7, R0, RZ, 0xfc, !PT ;  /* 0x0000000007077212 */ /* 0x000fc600078efcff */
[----:B0-----:R-:W-:-:S04]  /*0f20*/  IMAD.WIDE R12, R9, 0x4, R2 ;  /* 0x00000004090c7825 */ /* 0x001fc800078e0202 */
[----:B------:R-:W-:Y:S01]  /*0f30*/  IMAD.WIDE R10, R7, 0x4, R2 ;  /* 0x00000004070a7825 */ /* 0x000fe200078e0202 */
[----:B------:R-:W2:Y:S04]  /*0f40*/  LDG.E R15, desc[UR6][R12.64] ;  /* 0x000000060c0f7981 */ /* 0x000ea8000c1e1900 */
[----:B------:R-:W2:Y:S01]  /*0f50*/  LDG.E R14, desc[UR6][R10.64] ;  /* 0x000000060a0e7981 */ /* 0x000ea2000c1e1900 */
[----:B------:R-:W0:Y:S01]  /*0f60*/  S2UR UR5, SR_CgaCtaId ;  /* 0x00000000000579c3 */ /* 0x000e220000008800 */
[----:B------:R-:W-:-:S07]  /*0f70*/  UMOV UR4, 0x400 ;  /* 0x0000040000047882 */ /* 0x000fce0000000000 */
[----:B------:R-:W1:Y:S01]  /*0f80*/  LDC.64 R2, c[0x0][0x390] ;  /* 0x0000e400ff027b82 */ /* 0x000e620000000a00 */
[----:B0-----:R-:W-:-:S06]  /*0f90*/  ULEA UR4, UR5, UR4, 0x18 ;  /* 0x0000000405047291 */ /* 0x001fcc000f8ec0ff */
[----:B------:R-:W-:-:S05]  /*0fa0*/  LEA R0, R4, UR4, 0x3 ;  /* 0x0000000404007c11 */ /* 0x000fca000f8e18ff */
[----:B--2---:R-:W-:Y:S01]  /*0fb0*/  STS.64 [R0], R14 ;  /* 0x0000000e00007388 */ /* 0x004fe20000000a00 */
[----:B------:R-:W-:Y:S06]  /*0fc0*/  BAR.SYNC.DEFER_BLOCKING 0x0 ;  /* 0x0000000000007b1d */ /* 0x000fec0000010000 */
[----:B-1----:R-:W2:Y:S04]  /*0fd0*/  LDG.E R6, desc[UR6][R2.64+0x4] ;  /* 0x0000040602067981 */ /* 0x002ea8000c1e1900 */
[----:B------:R-:W3:Y:S04]  /*0fe0*/  LDG.E R8, desc[UR6][R2.64+0xc] ;  /* 0x00000c0602087981 */ /* 0x000ee8000c1e1900 */
[----:B------:R-:W4:Y:S04]  /*0ff0*/  LDG.E R17, desc[UR6][R2.64] ;  /* 0x0000000602117981 */ /* 0x000f28000c1e1900 */
[----:B------:R-:W5:Y:S04]  /*1000*/  LDG.E R19, desc[UR6][R2.64+0x8] ;  /* 0x0000080602137981 */ /* 0x000f68000c1e1900 */
[----:B------:R-:W2:Y:S01]  /*1010*/  LDS.64 R10, [R0] ;  /* 0x00000000000a7984 */ /* 0x000ea20000000a00 */
[----:B------:R-:W-:Y:S01]  /*1020*/  BAR.SYNC.DEFER_BLOCKING 0x0 ;  /* 0x0000000000007b1d */ /* 0x000fe20000010000 */
[-C--:B--2---:R-:W-:Y:S01]  /*1030*/  FMUL R13, R6, R11.reuse ;  /* 0x0000000b060d7220 */ /* 0x084fe20000400000 */
[----:B---3--:R-:W-:-:S03]  /*1040*/  FMUL R8, R8, R11 ;  /* 0x0000000b08087220 */ /* 0x008fc60000400000 */
[C---:B----4-:R-:W-:Y:S01]  /*1050*/  FFMA R12, R10.reuse, R17, R13 ;  /* 0x000000110a0c7223 */ /* 0x050fe2000000000d */
[----:B-----5:R-:W-:-:S05]  /*1060*/  FFMA R13, R10, R19, R8 ;  /* 0x000000130a0d7223 */ /* 0x020fca0000000008 */
[----:B------:R-:W-:Y:S01]  /*1070*/  STS.64 [R0], R12 ;  /* 0x0000000c00007388 */ /* 0x000fe20000000a00 */
[----:B------:R-:W-:Y:S06]  /*1080*/  BAR.SYNC.DEFER_BLOCKING 0x0 ;  /* 0x0000000000007b1d */ /* 0x000fec0000010000 */
[----:B------:R-:W2:Y:S04]  /*1090*/  LDG.E R15, desc[UR6][R2.64+0x14] ;  /* 0x00001406020f7981 */ /* 0x000ea8000c1e1900 */
[----:B------:R-:W3:Y:S04]  /*10a0*/  LDG.E R19, desc[UR6][R2.64+0x1c] ;  /* 0x00001c0602137981 */ /* 0x000ee8000c1e1900 */
[----:B------:R-:W4:Y:S04]  /*10b0*/  LDG.E R11, desc[UR6][R2.64+0x10] ;  /* 0x00001006020b7981 */ /* 0x000f28000c1e1900 */
[----:B------:R-:W5:Y:S01]  /*10c0*/  LDG.E R17, desc[UR6][R2.64+0x18] ;  /* 0x0000180602117981 */ /* 0x000f62000c1e1900 */
[----:B------:R-:W-:-:S05]  /*10d0*/  IMAD.SHL.U32 R6, R4, 0x2, RZ ;  /* 0x0000000204067824 */ /* 0x000fca00078e00ff */
[----:B------:R-:W-:-:S04]  /*10e0*/  LOP3.LUT R5, R5, 0x7fc, R6, 0xf8, !PT ;  /* 0x000007fc05057812 */ /* 0x000fc800078ef806 */
[----:B------:R-:W-:-:S05]  /*10f0*/  LEA R5, R5, UR4, 0x2 ;  /* 0x0000000405057c11 */ /* 0x000fca000f8e10ff */
[----:B------:R-:W2:Y:S04]  /*1100*/  LDS R10, [R5+0x8] ;  /* 0x00000800050a7984 */ /* 0x000ea80000000800 */
[----:B------:R-:W4:Y:S01]  /*1110*/  LDS R8, [R5] ;  /* 0x0000000005087984 */ /* 0x000f220000000800 */
[----:B------:R-:W-:Y:S01]  /*1120*/  BAR.SYNC.DEFER_BLOCKING 0x0 ;  /* 0x0000000000007b1d */ /* 0x000fe20000010000 */
[C---:B--2---:R-:W-:Y:S01]  /*1130*/  FMUL R15, R10.reuse, R15 ;  /* 0x0000000f0a0f7220 */ /* 0x044fe20000400000 */
[----:B---3--:R-:W-:-:S03]  /*1140*/  FMUL R12, R10, R19 ;  /* 0x000000130a0c7220 */ /* 0x008fc60000400000 */
[C---:B----4-:R-:W-:Y:S01]  /*1150*/  FFMA R10, R8.reuse, R11, R15 ;  /* 0x0000000b080a7223 */ /* 0x050fe2000000000f */
[----:B-----5:R-:W-:-:S04]  /*1160*/  FFMA R12, R8, R17, R12 ;  /* 0x00000011080c7223 */ /* 0x020fc8000000000c */
[----:B------:R-:W-:Y:S04]  /*1170*/  STS [R5], R10 ;  /* 0x0000000a05007388 */ /* 0x000fe80000000800 */
[----:B------:R-:W-:Y:S01]  /*1180*/  STS [R5+0x8], R12 ;  /* 0x0000080c05007388 */ /* 0x000fe20000000800 */
[----:B------:R-:W-:Y:S06]  /*1190*/  BAR.SYNC.DEFER_BLOCKING 0x0 ;  /* 0x0000000000007b1d */ /* 0x000fec0000010000 */
[----:B------:R-:W2:Y:S04]  /*11a0*/  LDG.E R15, desc[UR6][R2.64+0x24] ;  /* 0x00002406020f7981 */ /* 0x000ea8000c1e1900 */
[----:B------:R-:W3:Y:S04]  /*11b0*/  LDG.E R19, desc[UR6][R2.64+0x2c] ;  /* 0x00002c0602137981 */ /* 0x000ee8000c1e1900 */
[----:B------:R-:W4:Y:S04]  /*11c0*/  LDG.E R13, desc[UR6][R2.64+0x20] ;  /* 0x00002006020d7981 */ /* 0x000f28000c1e1900 */
[----:B------:R-:W5:Y:S01]  /*11d0*/  LDG.E R17, desc[UR6][R2.64+0x28] ;  /* 0x0000280602117981 */ /* 0x000f62000c1e1900 */
[----:B------:R-:W-:-:S04]  /*11e0*/  LOP3.LUT R11, R4, 0x3, RZ, 0xc0, !PT ;  /* 0x00000003040b7812 */ /* 0x000fc800078ec0ff */
        /* <DEDUP_REMOVED lines=60> */
[----:B------:R-:W-:Y:S01]  /*15b0*/  STS [R6], R11 ;  /* 0x0000000b06007388 */ /* 0x000fe20000000800 */
[----:B------:R-:W0:Y:S03]  /*15c0*/  LDC.64 R4, c[0x0][0x398] ;  /* 0x0000e600ff047b82 */ /* 0x000e260000000a00 */
[----:B------:R-:W-:Y:S05]  /*15d0*/  STS [R6+0x80], R15 ;  /* 0x0000800f06007388 */ /* 0x000fea0000000800 */
[----:B------:R-:W-:Y:S06]  /*15e0*/  BAR.SYNC.DEFER_BLOCKING 0x0 ;  /* 0x0000000000007b1d */ /* 0x000fec0000010000 */
[----:B------:R-:W1:Y:S01]  /*15f0*/  LDS.64 R12, [R0] ;  /* 0x00000000000c7984 */ /* 0x000e620000000a00 */
[----:B0-----:R-:W-:-:S04]  /*1600*/  IMAD.WIDE R2, R7, 0x4, R4 ;  /* 0x0000000407027825 */ /* 0x001fc800078e0204 */
[----:B------:R-:W-:Y:S01]  /*1610*/  IMAD.WIDE R4, R9, 0x4, R4 ;  /* 0x0000000409047825 */ /* 0x000fe200078e0204 */
[----:B-1----:R-:W-:Y:S04]  /*1620*/  STG.E desc[UR6][R2.64], R12 ;  /* 0x0000000c02007986 */ /* 0x002fe8000c101906 */
[----:B------:R-:W-:Y:S01]  /*1630*/  STG.E desc[UR6][R4.64], R13 ;  /* 0x0000000d04007986 */ /* 0x000fe2000c101906 */
[----:B------:R-:W-:Y:S05]  /*1640*/  EXIT ;  /* 0x000000000000794d */ /* 0x000fea0003800000 */
.L_x_6:
[----:B------:R-:W-:-:S00]  /*1650*/  BRA `(.L_x_6) ;  /* 0xfffffffc00fc7947 */ /* 0x000fc0000383ffff */
[----:B------:R-:W-:-:S00]  /*1660*/  NOP ;  /* 0x0000000000007918 */ /* 0x000fc00000000000 */
        /* <DEDUP_REMOVED lines=9> */
.L_x_7:


//--------------------- .nv.shared._Z10qubit_gatePiPfS0_S0_S_S_S_ --------------------------
	.section	.nv.shared._Z10qubit_gatePiPfS0_S0_S_S_S_,"aw",@nobits
	.sectionflags	@""
	.align	4
.nv.shared._Z10qubit_gatePiPfS0_S0_S_S_S_:
	.zero		1280


//--------------------- .nv.shared.reserved.0     --------------------------
	.section	.nv.shared.reserved.0,"aw",@nobits
	.weak		__nv_reservedSMEM_offset_0_alias
	.size		__nv_reservedSMEM_offset_0_alias, 0, 64
	.other		__nv_reservedSMEM_offset_0_alias,@"STO_CUDA_RESERVED_SHARED STV_DEFAULT"
__nv_reservedSMEM_offset_0_alias:
	.zero		0
	.zero		64


//--------------------- .nv.constant0._Z10qubit_gatePiPfS0_S0_S_S_S_ --------------------------
	.section	.nv.constant0._Z10qubit_gatePiPfS0_S0_S_S_S_,"a",@progbits
	.sectionflags	@""
	.align	4
.nv.constant0._Z10qubit_gatePiPfS0_S0_S_S_S_:
	.zero		952


//--------------------- SYMBOLS --------------------------

	.type		.nv.reservedSmem.offset0,@object
	.size		.nv.reservedSmem.offset0,0x4
	.type		.nv.reservedSmem.cap,@object
	.size		.nv.reservedSmem.cap,0x4
